//
// Generated by NVIDIA NVVM Compiler
//
// Compiler Build ID: CL-36424714
// Cuda compilation tools, release 13.0, V13.0.88
// Based on NVVM 20.0.0
//

.version 9.0
.target sm_100
.address_size 64

	// .globl	_ZN3cub18CUB_300001_SM_10006detail11EmptyKernelIvEEvv
.const .align 4 .b8 cPH2PR[512];
.global .align 1 .b8 _ZN41_INTERNAL_97585f76_4_k_cu_637c0d63_1863814cuda3std3__45__cpo5beginE[1];
.global .align 1 .b8 _ZN41_INTERNAL_97585f76_4_k_cu_637c0d63_1863814cuda3std3__45__cpo3endE[1];
.global .align 1 .b8 _ZN41_INTERNAL_97585f76_4_k_cu_637c0d63_1863814cuda3std3__45__cpo6cbeginE[1];
.global .align 1 .b8 _ZN41_INTERNAL_97585f76_4_k_cu_637c0d63_1863814cuda3std3__45__cpo4cendE[1];
.global .align 1 .b8 _ZN41_INTERNAL_97585f76_4_k_cu_637c0d63_1863814cuda3std3__45__cpo6rbeginE[1];
.global .align 1 .b8 _ZN41_INTERNAL_97585f76_4_k_cu_637c0d63_1863814cuda3std3__45__cpo4rendE[1];
.global .align 1 .b8 _ZN41_INTERNAL_97585f76_4_k_cu_637c0d63_1863814cuda3std3__45__cpo7crbeginE[1];
.global .align 1 .b8 _ZN41_INTERNAL_97585f76_4_k_cu_637c0d63_1863814cuda3std3__45__cpo5crendE[1];
.global .align 1 .b8 _ZN41_INTERNAL_97585f76_4_k_cu_637c0d63_1863814cuda3std3__443_GLOBAL__N__97585f76_4_k_cu_637c0d63_1863816ignoreE[1];
.global .align 1 .b8 _ZN41_INTERNAL_97585f76_4_k_cu_637c0d63_1863814cuda3std3__419piecewise_constructE[1];
.global .align 1 .b8 _ZN41_INTERNAL_97585f76_4_k_cu_637c0d63_1863814cuda3std3__48in_placeE[1];
.global .align 1 .b8 _ZN41_INTERNAL_97585f76_4_k_cu_637c0d63_1863814cuda3std3__420unreachable_sentinelE[1];
.global .align 1 .b8 _ZN41_INTERNAL_97585f76_4_k_cu_637c0d63_1863814cuda3std3__47nulloptE[1];
.global .align 1 .b8 _ZN41_INTERNAL_97585f76_4_k_cu_637c0d63_1863814cuda3std3__48unexpectE[1];
.global .align 1 .b8 _ZN41_INTERNAL_97585f76_4_k_cu_637c0d63_1863814cuda3std6ranges3__45__cpo4swapE[1];
.global .align 1 .b8 _ZN41_INTERNAL_97585f76_4_k_cu_637c0d63_1863814cuda3std6ranges3__45__cpo9iter_moveE[1];
.global .align 1 .b8 _ZN41_INTERNAL_97585f76_4_k_cu_637c0d63_1863814cuda3std6ranges3__45__cpo5beginE[1];
.global .align 1 .b8 _ZN41_INTERNAL_97585f76_4_k_cu_637c0d63_1863814cuda3std6ranges3__45__cpo3endE[1];
.global .align 1 .b8 _ZN41_INTERNAL_97585f76_4_k_cu_637c0d63_1863814cuda3std6ranges3__45__cpo6cbeginE[1];
.global .align 1 .b8 _ZN41_INTERNAL_97585f76_4_k_cu_637c0d63_1863814cuda3std6ranges3__45__cpo4cendE[1];
.global .align 1 .b8 _ZN41_INTERNAL_97585f76_4_k_cu_637c0d63_1863814cuda3std6ranges3__45__cpo7advanceE[1];
.global .align 1 .b8 _ZN41_INTERNAL_97585f76_4_k_cu_637c0d63_1863814cuda3std6ranges3__45__cpo9iter_swapE[1];
.global .align 1 .b8 _ZN41_INTERNAL_97585f76_4_k_cu_637c0d63_1863814cuda3std6ranges3__45__cpo4nextE[1];
.global .align 1 .b8 _ZN41_INTERNAL_97585f76_4_k_cu_637c0d63_1863814cuda3std6ranges3__45__cpo4prevE[1];
.global .align 1 .b8 _ZN41_INTERNAL_97585f76_4_k_cu_637c0d63_1863814cuda3std6ranges3__45__cpo4dataE[1];
.global .align 1 .b8 _ZN41_INTERNAL_97585f76_4_k_cu_637c0d63_1863814cuda3std6ranges3__45__cpo5cdataE[1];
.global .align 1 .b8 _ZN41_INTERNAL_97585f76_4_k_cu_637c0d63_1863814cuda3std6ranges3__45__cpo4sizeE[1];
.global .align 1 .b8 _ZN41_INTERNAL_97585f76_4_k_cu_637c0d63_1863814cuda3std6ranges3__45__cpo5ssizeE[1];
.global .align 1 .b8 _ZN41_INTERNAL_97585f76_4_k_cu_637c0d63_1863814cuda3std6ranges3__45__cpo8distanceE[1];
.global .align 1 .b8 _ZN41_INTERNAL_97585f76_4_k_cu_637c0d63_1863816thrust24THRUST_300001_SM_1000_NS8cuda_cub3parE[1];
.global .align 1 .b8 _ZN41_INTERNAL_97585f76_4_k_cu_637c0d63_1863816thrust24THRUST_300001_SM_1000_NS8cuda_cub10par_nosyncE[1];
.global .align 1 .b8 _ZN41_INTERNAL_97585f76_4_k_cu_637c0d63_1863816thrust24THRUST_300001_SM_1000_NS6system6detail10sequential3seqE[1];
.global .align 1 .b8 _ZN41_INTERNAL_97585f76_4_k_cu_637c0d63_1863816thrust24THRUST_300001_SM_1000_NS12placeholders2_1E[1];
.global .align 1 .b8 _ZN41_INTERNAL_97585f76_4_k_cu_637c0d63_1863816thrust24THRUST_300001_SM_1000_NS12placeholders2_2E[1];
.global .align 1 .b8 _ZN41_INTERNAL_97585f76_4_k_cu_637c0d63_1863816thrust24THRUST_300001_SM_1000_NS12placeholders2_3E[1];
.global .align 1 .b8 _ZN41_INTERNAL_97585f76_4_k_cu_637c0d63_1863816thrust24THRUST_300001_SM_1000_NS12placeholders2_4E[1];
.global .align 1 .b8 _ZN41_INTERNAL_97585f76_4_k_cu_637c0d63_1863816thrust24THRUST_300001_SM_1000_NS12placeholders2_5E[1];
.global .align 1 .b8 _ZN41_INTERNAL_97585f76_4_k_cu_637c0d63_1863816thrust24THRUST_300001_SM_1000_NS12placeholders2_6E[1];
.global .align 1 .b8 _ZN41_INTERNAL_97585f76_4_k_cu_637c0d63_1863816thrust24THRUST_300001_SM_1000_NS12placeholders2_7E[1];
.global .align 1 .b8 _ZN41_INTERNAL_97585f76_4_k_cu_637c0d63_1863816thrust24THRUST_300001_SM_1000_NS12placeholders2_8E[1];
.global .align 1 .b8 _ZN41_INTERNAL_97585f76_4_k_cu_637c0d63_1863816thrust24THRUST_300001_SM_1000_NS12placeholders2_9E[1];
.global .align 1 .b8 _ZN41_INTERNAL_97585f76_4_k_cu_637c0d63_1863816thrust24THRUST_300001_SM_1000_NS12placeholders3_10E[1];
.global .align 1 .b8 _ZN41_INTERNAL_97585f76_4_k_cu_637c0d63_1863816thrust24THRUST_300001_SM_1000_NS3seqE[1];

.visible .entry _ZN3cub18CUB_300001_SM_10006detail11EmptyKernelIvEEvv()
{


	ret;

}


// ===== COMPILED SASS (sm_100) =====

	.target	sm_100

	.elftype	@"ET_EXEC"


//--------------------- .note.nv.tkinfo           --------------------------
	.section	.note.nv.tkinfo,"",@"SHT_NOTE"
	.sectionflags	@"SHF_NOTE_NV_TKINFO"
	.tkinfo
        /*0018*/ 	.word	0x00000002
        /*0030*/ 	.string	""
        /*0030*/ 	.string	"ptxas"
        /*0030*/ 	.string	"Cuda compilation tools, release 13.0, V13.0.88"
        /*0030*/ 	.string	"Build cuda_13.0.r13.0/compiler.36424714_0"
        /*0030*/ 	.string	"-arch sm_100 -m 64 "



//--------------------- .note.nv.cuinfo           --------------------------
	.section	.note.nv.cuinfo,"",@"SHT_NOTE"
	.sectionflags	@"SHF_NOTE_NV_CUINFO"
        /*0018*/ 	.short	0x0002
        /*001a*/ 	.short	0x0064
        /*001c*/ 	.short	0x0082
	.zero		2


//--------------------- .nv.info                  --------------------------
	.section	.nv.info,"",@"SHT_CUDA_INFO"
	.align	4


	//----- nvinfo : EIATTR_REGCOUNT
	.align		4
        /*0000*/ 	.byte	0x04, 0x2f
        /*0002*/ 	.short	(.L_45 - .L_44)
	.align		4
.L_44:
        /*0004*/ 	.word	index@(_ZN3cub18CUB_300001_SM_10006detail11EmptyKernelIvEEvv)
        /*0008*/ 	.word	0x00000004


	//----- nvinfo : EIATTR_FRAME_SIZE
	.align		4
.L_45:
        /*000c*/ 	.byte	0x04, 0x11
        /*000e*/ 	.short	(.L_47 - .L_46)
	.align		4
.L_46:
        /*0010*/ 	.word	index@(_ZN3cub18CUB_300001_SM_10006detail11EmptyKernelIvEEvv)
        /*0014*/ 	.word	0x00000000


	//----- nvinfo : EIATTR_MIN_STACK_SIZE
	.align		4
.L_47:
        /*0018*/ 	.byte	0x04, 0x12
        /*001a*/ 	.short	(.L_49 - .L_48)
	.align		4
.L_48:
        /*001c*/ 	.word	index@(_ZN3cub18CUB_300001_SM_10006detail11EmptyKernelIvEEvv)
        /*0020*/ 	.word	0x00000000
.L_49:


//--------------------- .nv.compat                --------------------------
	.section	.nv.compat,"",@"SHT_CUDA_COMPAT_INFO"
	.align	4
        /*0000*/ 	.byte	0x02, 0x09, 0x00, 0x00, 0x02, 0x02, 0x01, 0x00, 0x02, 0x05, 0x05, 0x00, 0x03, 0x07, 0x01, 0x01
        /*0010*/ 	.byte	0x02, 0x03, 0x00, 0x00, 0x02, 0x06, 0x01, 0x00, 0x04, 0x0b, 0x08, 0x00, 0x09, 0x00, 0x00, 0x00
        /*0020*/ 	.byte	0x00, 0x00, 0x00, 0x00


//--------------------- .nv.info._ZN3cub18CUB_300001_SM_10006detail11EmptyKernelIvEEvv --------------------------
	.section	.nv.info._ZN3cub18CUB_300001_SM_10006detail11EmptyKernelIvEEvv,"",@"SHT_CUDA_INFO"
	.sectionflags	@""
	.align	4


	//----- nvinfo : EIATTR_CUDA_API_VERSION
	.align		4
        /*0000*/ 	.byte	0x04, 0x37
        /*0002*/ 	.short	(.L_51 - .L_50)
.L_50:
        /*0004*/ 	.word	0x00000082


	//----- nvinfo : EIATTR_SPARSE_MMA_MASK
	.align		4
.L_51:
        /*0008*/ 	.byte	0x03, 0x50
        /*000a*/ 	.short	0x0000


	//----- nvinfo : EIATTR_MAXREG_COUNT
	.align		4
        /*000c*/ 	.byte	0x03, 0x1b
        /*000e*/ 	.short	0x00ff


	//----- nvinfo : EIATTR_MERCURY_ISA_VERSION
	.align		4
        /*0010*/ 	.byte	0x03, 0x5f
        /*0012*/ 	.short	0x0101


	//----- nvinfo : EIATTR_VRC_CTA_INIT_COUNT
	.align		4
        /*0014*/ 	.byte	0x02, 0x4a
	.zero		1
	.zero		1


	//----- nvinfo : EIATTR_EXIT_INSTR_OFFSETS
	.align		4
        /*0018*/ 	.byte	0x04, 0x1c
        /*001a*/ 	.short	(.L_53 - .L_52)


	//   ....[0]....
.L_52:
        /*001c*/ 	.word	0x00000010


	//----- nvinfo : EIATTR_SW_WAR
	.align		4
.L_53:
        /*0020*/ 	.byte	0x04, 0x36
        /*0022*/ 	.short	(.L_55 - .L_54)
.L_54:
        /*0024*/ 	.word	0x00000008
.L_55:


//--------------------- .nv.callgraph             --------------------------
	.section	.nv.callgraph,"",@"SHT_CUDA_CALLGRAPH"
	.align	4
	.sectionentsize	8
	.align		4
        /*0000*/ 	.word	0x00000000
	.align		4
        /*0004*/ 	.word	0xffffffff
	.align		4
        /*0008*/ 	.word	0x00000000
	.align		4
        /*000c*/ 	.word	0xfffffffe
	.align		4
        /*0010*/ 	.word	0x00000000
	.align		4
        /*0014*/ 	.word	0xfffffffd
	.align		4
        /*0018*/ 	.word	0x00000000
	.align		4
        /*001c*/ 	.word	0xfffffffc


//--------------------- .nv.constant3             --------------------------
	.section	.nv.constant3,"a",@progbits
	.align	4
.nv.constant3:
	.type		cPH2PR,@object
	.size		cPH2PR,(.L_0 - cPH2PR)
cPH2PR:
	.zero		512
.L_0:


//--------------------- .nv.constant4             --------------------------
	.section	.nv.constant4,"a",@progbits
	.align	8
	.align		8
.nv.constant4:
        /*0000*/ 	.dword	_ZN41_INTERNAL_97585f76_4_k_cu_637c0d63_1867244cuda3std3__45__cpo5beginE
	.align		8
        /*0008*/ 	.dword	_ZN41_INTERNAL_97585f76_4_k_cu_637c0d63_1867244cuda3std3__45__cpo3endE
	.align		8
        /*0010*/ 	.dword	_ZN41_INTERNAL_97585f76_4_k_cu_637c0d63_1867244cuda3std3__45__cpo6cbeginE
	.align		8
        /*0018*/ 	.dword	_ZN41_INTERNAL_97585f76_4_k_cu_637c0d63_1867244cuda3std3__45__cpo4cendE
	.align		8
        /*0020*/ 	.dword	_ZN41_INTERNAL_97585f76_4_k_cu_637c0d63_1867244cuda3std3__45__cpo6rbeginE
	.align		8
        /*0028*/ 	.dword	_ZN41_INTERNAL_97585f76_4_k_cu_637c0d63_1867244cuda3std3__45__cpo4rendE
	.align		8
        /*0030*/ 	.dword	_ZN41_INTERNAL_97585f76_4_k_cu_637c0d63_1867244cuda3std3__45__cpo7crbeginE
	.align		8
        /*0038*/ 	.dword	_ZN41_INTERNAL_97585f76_4_k_cu_637c0d63_1867244cuda3std3__45__cpo5crendE
	.align		8
        /*0040*/ 	.dword	_ZN41_INTERNAL_97585f76_4_k_cu_637c0d63_1867244cuda3std3__443_GLOBAL__N__97585f76_4_k_cu_637c0d63_1867246ignoreE
	.align		8
        /*0048*/ 	.dword	_ZN41_INTERNAL_97585f76_4_k_cu_637c0d63_1867244cuda3std3__419piecewise_constructE
	.align		8
        /*0050*/ 	.dword	_ZN41_INTERNAL_97585f76_4_k_cu_637c0d63_1867244cuda3std3__48in_placeE
	.align		8
        /*0058*/ 	.dword	_ZN41_INTERNAL_97585f76_4_k_cu_637c0d63_1867244cuda3std3__420unreachable_sentinelE
	.align		8
        /*0060*/ 	.dword	_ZN41_INTERNAL_97585f76_4_k_cu_637c0d63_1867244cuda3std3__47nulloptE
	.align		8
        /*0068*/ 	.dword	_ZN41_INTERNAL_97585f76_4_k_cu_637c0d63_1867244cuda3std3__48unexpectE
	.align		8
        /*0070*/ 	.dword	_ZN41_INTERNAL_97585f76_4_k_cu_637c0d63_1867244cuda3std6ranges3__45__cpo4swapE
	.align		8
        /*0078*/ 	.dword	_ZN41_INTERNAL_97585f76_4_k_cu_637c0d63_1867244cuda3std6ranges3__45__cpo9iter_moveE
	.align		8
        /*0080*/ 	.dword	_ZN41_INTERNAL_97585f76_4_k_cu_637c0d63_1867244cuda3std6ranges3__45__cpo5beginE
	.align		8
        /*0088*/ 	.dword	_ZN41_INTERNAL_97585f76_4_k_cu_637c0d63_1867244cuda3std6ranges3__45__cpo3endE
	.align		8
        /*0090*/ 	.dword	_ZN41_INTERNAL_97585f76_4_k_cu_637c0d63_1867244cuda3std6ranges3__45__cpo6cbeginE
	.align		8
        /*0098*/ 	.dword	_ZN41_INTERNAL_97585f76_4_k_cu_637c0d63_1867244cuda3std6ranges3__45__cpo4cendE
	.align		8
        /*00a0*/ 	.dword	_ZN41_INTERNAL_97585f76_4_k_cu_637c0d63_1867244cuda3std6ranges3__45__cpo7advanceE
	.align		8
        /*00a8*/ 	.dword	_ZN41_INTERNAL_97585f76_4_k_cu_637c0d63_1867244cuda3std6ranges3__45__cpo9iter_swapE
	.align		8
        /*00b0*/ 	.dword	_ZN41_INTERNAL_97585f76_4_k_cu_637c0d63_1867244cuda3std6ranges3__45__cpo4nextE
	.align		8
        /*00b8*/ 	.dword	_ZN41_INTERNAL_97585f76_4_k_cu_637c0d63_1867244cuda3std6ranges3__45__cpo4prevE
	.align		8
        /*00c0*/ 	.dword	_ZN41_INTERNAL_97585f76_4_k_cu_637c0d63_1867244cuda3std6ranges3__45__cpo4dataE
	.align		8
        /*00c8*/ 	.dword	_ZN41_INTERNAL_97585f76_4_k_cu_637c0d63_1867244cuda3std6ranges3__45__cpo5cdataE
	.align		8
        /*00d0*/ 	.dword	_ZN41_INTERNAL_97585f76_4_k_cu_637c0d63_1867244cuda3std6ranges3__45__cpo4sizeE
	.align		8
        /*00d8*/ 	.dword	_ZN41_INTERNAL_97585f76_4_k_cu_637c0d63_1867244cuda3std6ranges3__45__cpo5ssizeE
	.align		8
        /*00e0*/ 	.dword	_ZN41_INTERNAL_97585f76_4_k_cu_637c0d63_1867244cuda3std6ranges3__45__cpo8distanceE
	.align		8
        /*00e8*/ 	.dword	_ZN41_INTERNAL_97585f76_4_k_cu_637c0d63_1867246thrust24THRUST_300001_SM_1000_NS8cuda_cub3parE
	.align		8
        /*00f0*/ 	.dword	_ZN41_INTERNAL_97585f76_4_k_cu_637c0d63_1867246thrust24THRUST_300001_SM_1000_NS8cuda_cub10par_nosyncE
	.align		8
        /*00f8*/ 	.dword	_ZN41_INTERNAL_97585f76_4_k_cu_637c0d63_1867246thrust24THRUST_300001_SM_1000_NS6system6detail10sequential3seqE
	.align		8
        /*0100*/ 	.dword	_ZN41_INTERNAL_97585f76_4_k_cu_637c0d63_1867246thrust24THRUST_300001_SM_1000_NS12placeholders2_1E
	.align		8
        /*0108*/ 	.dword	_ZN41_INTERNAL_97585f76_4_k_cu_637c0d63_1867246thrust24THRUST_300001_SM_1000_NS12placeholders2_2E
	.align		8
        /*0110*/ 	.dword	_ZN41_INTERNAL_97585f76_4_k_cu_637c0d63_1867246thrust24THRUST_300001_SM_1000_NS12placeholders2_3E
	.align		8
        /*0118*/ 	.dword	_ZN41_INTERNAL_97585f76_4_k_cu_637c0d63_1867246thrust24THRUST_300001_SM_1000_NS12placeholders2_4E
	.align		8
        /*0120*/ 	.dword	_ZN41_INTERNAL_97585f76_4_k_cu_637c0d63_1867246thrust24THRUST_300001_SM_1000_NS12placeholders2_5E
	.align		8
        /*0128*/ 	.dword	_ZN41_INTERNAL_97585f76_4_k_cu_637c0d63_1867246thrust24THRUST_300001_SM_1000_NS12placeholders2_6E
	.align		8
        /*0130*/ 	.dword	_ZN41_INTERNAL_97585f76_4_k_cu_637c0d63_1867246thrust24THRUST_300001_SM_1000_NS12placeholders2_7E
	.align		8
        /*0138*/ 	.dword	_ZN41_INTERNAL_97585f76_4_k_cu_637c0d63_1867246thrust24THRUST_300001_SM_1000_NS12placeholders2_8E
	.align		8
        /*0140*/ 	.dword	_ZN41_INTERNAL_97585f76_4_k_cu_637c0d63_1867246thrust24THRUST_300001_SM_1000_NS12placeholders2_9E
	.align		8
        /*0148*/ 	.dword	_ZN41_INTERNAL_97585f76_4_k_cu_637c0d63_1867246thrust24THRUST_300001_SM_1000_NS12placeholders3_10E
	.align		8
        /*0150*/ 	.dword	_ZN41_INTERNAL_97585f76_4_k_cu_637c0d63_1867246thrust24THRUST_300001_SM_1000_NS3seqE


//--------------------- .text._ZN3cub18CUB_300001_SM_10006detail11EmptyKernelIvEEvv --------------------------
	.section	.text._ZN3cub18CUB_300001_SM_10006detail11EmptyKernelIvEEvv,"ax",@progbits
	.align	128
        .global         _ZN3cub18CUB_300001_SM_10006detail11EmptyKernelIvEEvv
        .type           _ZN3cub18CUB_300001_SM_10006detail11EmptyKernelIvEEvv,@function
        .size           _ZN3cub18CUB_300001_SM_10006detail11EmptyKernelIvEEvv,(.L_x_1 - _ZN3cub18CUB_300001_SM_10006detail11EmptyKernelIvEEvv)
        .other          _ZN3cub18CUB_300001_SM_10006detail11EmptyKernelIvEEvv,@"STO_CUDA_ENTRY STV_DEFAULT"
_ZN3cub18CUB_300001_SM_10006detail11EmptyKernelIvEEvv:
.text._ZN3cub18CUB_300001_SM_10006detail11EmptyKernelIvEEvv:
[----:B------:R-:W-:Y:S01]  /*0000*/  LDC R1, c[0x0][0x37c] ;  /* 0x0000df00ff017b82 */ /* 0x000fe20000000800 */
[----:B------:R-:W-:Y:S05]  /*0010*/  EXIT ;  /* 0x000000000000794d */ /* 0x000fea0003800000 */
.L_x_0:
[----:B------:R-:W-:-:S00]  /*0020*/  BRA `(.L_x_0) ;  /* 0xfffffffc00fc7947 */ /* 0x000fc0000383ffff */
[----:B------:R-:W-:-:S00]  /*0030*/  NOP ;  /* 0x0000000000007918 */ /* 0x000fc00000000000 */
        /* <DEDUP_REMOVED lines=12> */
.L_x_1:


//--------------------- .nv.shared.reserved.0     --------------------------
	.section	.nv.shared.reserved.0,"aw",@nobits
	.weak		__nv_reservedSMEM_offset_0_alias
	.size		__nv_reservedSMEM_offset_0_alias, 0, 64
	.other		__nv_reservedSMEM_offset_0_alias,@"STO_CUDA_RESERVED_SHARED STV_DEFAULT"
__nv_reservedSMEM_offset_0_alias:
	.zero		0
	.zero		64


//--------------------- .nv.global                --------------------------
	.section	.nv.global,"aw",@nobits
.nv.global:
	.type		_ZN41_INTERNAL_97585f76_4_k_cu_637c0d63_1867246thrust24THRUST_300001_SM_1000_NS3seqE,@object
	.size		_ZN41_INTERNAL_97585f76_4_k_cu_637c0d63_1867246thrust24THRUST_300001_SM_1000_NS3seqE,(_ZN41_INTERNAL_97585f76_4_k_cu_637c0d63_1867244cuda3std3__48in_placeE - _ZN41_INTERNAL_97585f76_4_k_cu_637c0d63_1867246thrust24THRUST_300001_SM_1000_NS3seqE)
_ZN41_INTERNAL_97585f76_4_k_cu_637c0d63_1867246thrust24THRUST_300001_SM_1000_NS3seqE:
	.zero		1
	.type		_ZN41_INTERNAL_97585f76_4_k_cu_637c0d63_1867244cuda3std3__48in_placeE,@object
	.size		_ZN41_INTERNAL_97585f76_4_k_cu_637c0d63_1867244cuda3std3__48in_placeE,(_ZN41_INTERNAL_97585f76_4_k_cu_637c0d63_1867244cuda3std6ranges3__45__cpo4sizeE - _ZN41_INTERNAL_97585f76_4_k_cu_637c0d63_1867244cuda3std3__48in_placeE)
_ZN41_INTERNAL_97585f76_4_k_cu_637c0d63_1867244cuda3std3__48in_placeE:
	.zero		1
	.type		_ZN41_INTERNAL_97585f76_4_k_cu_637c0d63_1867244cuda3std6ranges3__45__cpo4sizeE,@object
	.size		_ZN41_INTERNAL_97585f76_4_k_cu_637c0d63_1867244cuda3std6ranges3__45__cpo4sizeE,(_ZN41_INTERNAL_97585f76_4_k_cu_637c0d63_1867246thrust24THRUST_300001_SM_1000_NS12placeholders2_3E - _ZN41_INTERNAL_97585f76_4_k_cu_637c0d63_1867244cuda3std6ranges3__45__cpo4sizeE)
_ZN41_INTERNAL_97585f76_4_k_cu_637c0d63_1867244cuda3std6ranges3__45__cpo4sizeE:
	.zero		1
	.type		_ZN41_INTERNAL_97585f76_4_k_cu_637c0d63_1867246thrust24THRUST_300001_SM_1000_NS12placeholders2_3E,@object
	.size		_ZN41_INTERNAL_97585f76_4_k_cu_637c0d63_1867246thrust24THRUST_300001_SM_1000_NS12placeholders2_3E,(_ZN41_INTERNAL_97585f76_4_k_cu_637c0d63_1867244cuda3std3__45__cpo6cbeginE - _ZN41_INTERNAL_97585f76_4_k_cu_637c0d63_1867246thrust24THRUST_300001_SM_1000_NS12placeholders2_3E)
_ZN41_INTERNAL_97585f76_4_k_cu_637c0d63_1867246thrust24THRUST_300001_SM_1000_NS12placeholders2_3E:
	.zero		1
	.type		_ZN41_INTERNAL_97585f76_4_k_cu_637c0d63_1867244cuda3std3__45__cpo6cbeginE,@object
	.size		_ZN41_INTERNAL_97585f76_4_k_cu_637c0d63_1867244cuda3std3__45__cpo6cbeginE,(_ZN41_INTERNAL_97585f76_4_k_cu_637c0d63_1867244cuda3std6ranges3__45__cpo6cbeginE - _ZN41_INTERNAL_97585f76_4_k_cu_637c0d63_1867244cuda3std3__45__cpo6cbeginE)
_ZN41_INTERNAL_97585f76_4_k_cu_637c0d63_1867244cuda3std3__45__cpo6cbeginE:
	.zero		1
	.type		_ZN41_INTERNAL_97585f76_4_k_cu_637c0d63_1867244cuda3std6ranges3__45__cpo6cbeginE,@object
	.size		_ZN41_INTERNAL_97585f76_4_k_cu_637c0d63_1867244cuda3std6ranges3__45__cpo6cbeginE,(_ZN41_INTERNAL_97585f76_4_k_cu_637c0d63_1867246thrust24THRUST_300001_SM_1000_NS12placeholders2_7E - _ZN41_INTERNAL_97585f76_4_k_cu_637c0d63_1867244cuda3std6ranges3__45__cpo6cbeginE)
_ZN41_INTERNAL_97585f76_4_k_cu_637c0d63_1867244cuda3std6ranges3__45__cpo6cbeginE:
	.zero		1
	.type		_ZN41_INTERNAL_97585f76_4_k_cu_637c0d63_1867246thrust24THRUST_300001_SM_1000_NS12placeholders2_7E,@object
	.size		_ZN41_INTERNAL_97585f76_4_k_cu_637c0d63_1867246thrust24THRUST_300001_SM_1000_NS12placeholders2_7E,(_ZN41_INTERNAL_97585f76_4_k_cu_637c0d63_1867244cuda3std3__45__cpo7crbeginE - _ZN41_INTERNAL_97585f76_4_k_cu_637c0d63_1867246thrust24THRUST_300001_SM_1000_NS12placeholders2_7E)
_ZN41_INTERNAL_97585f76_4_k_cu_637c0d63_1867246thrust24THRUST_300001_SM_1000_NS12placeholders2_7E:
	.zero		1
	.type		_ZN41_INTERNAL_97585f76_4_k_cu_637c0d63_1867244cuda3std3__45__cpo7crbeginE,@object
	.size		_ZN41_INTERNAL_97585f76_4_k_cu_637c0d63_1867244cuda3std3__45__cpo7crbeginE,(_ZN41_INTERNAL_97585f76_4_k_cu_637c0d63_1867244cuda3std6ranges3__45__cpo4nextE - _ZN41_INTERNAL_97585f76_4_k_cu_637c0d63_1867244cuda3std3__45__cpo7crbeginE)
_ZN41_INTERNAL_97585f76_4_k_cu_637c0d63_1867244cuda3std3__45__cpo7crbeginE:
	.zero		1
	.type		_ZN41_INTERNAL_97585f76_4_k_cu_637c0d63_1867244cuda3std6ranges3__45__cpo4nextE,@object
	.size		_ZN41_INTERNAL_97585f76_4_k_cu_637c0d63_1867244cuda3std6ranges3__45__cpo4nextE,(_ZN41_INTERNAL_97585f76_4_k_cu_637c0d63_1867244cuda3std6ranges3__45__cpo4swapE - _ZN41_INTERNAL_97585f76_4_k_cu_637c0d63_1867244cuda3std6ranges3__45__cpo4nextE)
_ZN41_INTERNAL_97585f76_4_k_cu_637c0d63_1867244cuda3std6ranges3__45__cpo4nextE:
	.zero		1
	.type		_ZN41_INTERNAL_97585f76_4_k_cu_637c0d63_1867244cuda3std6ranges3__45__cpo4swapE,@object
	.size		_ZN41_INTERNAL_97585f76_4_k_cu_637c0d63_1867244cuda3std6ranges3__45__cpo4swapE,(_ZN41_INTERNAL_97585f76_4_k_cu_637c0d63_1867246thrust24THRUST_300001_SM_1000_NS8cuda_cub10par_nosyncE - _ZN41_INTERNAL_97585f76_4_k_cu_637c0d63_1867244cuda3std6ranges3__45__cpo4swapE)
_ZN41_INTERNAL_97585f76_4_k_cu_637c0d63_1867244cuda3std6ranges3__45__cpo4swapE:
	.zero		1
	.type		_ZN41_INTERNAL_97585f76_4_k_cu_637c0d63_1867246thrust24THRUST_300001_SM_1000_NS8cuda_cub10par_nosyncE,@object
	.size		_ZN41_INTERNAL_97585f76_4_k_cu_637c0d63_1867246thrust24THRUST_300001_SM_1000_NS8cuda_cub10par_nosyncE,(_ZN41_INTERNAL_97585f76_4_k_cu_637c0d63_1867246thrust24THRUST_300001_SM_1000_NS12placeholders2_9E - _ZN41_INTERNAL_97585f76_4_k_cu_637c0d63_1867246thrust24THRUST_300001_SM_1000_NS8cuda_cub10par_nosyncE)
_ZN41_INTERNAL_97585f76_4_k_cu_637c0d63_1867246thrust24THRUST_300001_SM_1000_NS8cuda_cub10par_nosyncE:
	.zero		1
	.type		_ZN41_INTERNAL_97585f76_4_k_cu_637c0d63_1867246thrust24THRUST_300001_SM_1000_NS12placeholders2_9E,@object
	.size		_ZN41_INTERNAL_97585f76_4_k_cu_637c0d63_1867246thrust24THRUST_300001_SM_1000_NS12placeholders2_9E,(_ZN41_INTERNAL_97585f76_4_k_cu_637c0d63_1867244cuda3std3__443_GLOBAL__N__97585f76_4_k_cu_637c0d63_1867246ignoreE - _ZN41_INTERNAL_97585f76_4_k_cu_637c0d63_1867246thrust24THRUST_300001_SM_1000_NS12placeholders2_9E)
_ZN41_INTERNAL_97585f76_4_k_cu_637c0d63_1867246thrust24THRUST_300001_SM_1000_NS12placeholders2_9E:
	.zero		1
	.type		_ZN41_INTERNAL_97585f76_4_k_cu_637c0d63_1867244cuda3std3__443_GLOBAL__N__97585f76_4_k_cu_637c0d63_1867246ignoreE,@object
	.size		_ZN41_INTERNAL_97585f76_4_k_cu_637c0d63_1867244cuda3std3__443_GLOBAL__N__97585f76_4_k_cu_637c0d63_1867246ignoreE,(_ZN41_INTERNAL_97585f76_4_k_cu_637c0d63_1867244cuda3std6ranges3__45__cpo4dataE - _ZN41_INTERNAL_97585f76_4_k_cu_637c0d63_1867244cuda3std3__443_GLOBAL__N__97585f76_4_k_cu_637c0d63_1867246ignoreE)
_ZN41_INTERNAL_97585f76_4_k_cu_637c0d63_1867244cuda3std3__443_GLOBAL__N__97585f76_4_k_cu_637c0d63_1867246ignoreE:
	.zero		1
	.type		_ZN41_INTERNAL_97585f76_4_k_cu_637c0d63_1867244cuda3std6ranges3__45__cpo4dataE,@object
	.size		_ZN41_INTERNAL_97585f76_4_k_cu_637c0d63_1867244cuda3std6ranges3__45__cpo4dataE,(_ZN41_INTERNAL_97585f76_4_k_cu_637c0d63_1867246thrust24THRUST_300001_SM_1000_NS12placeholders2_1E - _ZN41_INTERNAL_97585f76_4_k_cu_637c0d63_1867244cuda3std6ranges3__45__cpo4dataE)
_ZN41_INTERNAL_97585f76_4_k_cu_637c0d63_1867244cuda3std6ranges3__45__cpo4dataE:
	.zero		1
	.type		_ZN41_INTERNAL_97585f76_4_k_cu_637c0d63_1867246thrust24THRUST_300001_SM_1000_NS12placeholders2_1E,@object
	.size		_ZN41_INTERNAL_97585f76_4_k_cu_637c0d63_1867246thrust24THRUST_300001_SM_1000_NS12placeholders2_1E,(_ZN41_INTERNAL_97585f76_4_k_cu_637c0d63_1867244cuda3std3__45__cpo5beginE - _ZN41_INTERNAL_97585f76_4_k_cu_637c0d63_1867246thrust24THRUST_300001_SM_1000_NS12placeholders2_1E)
_ZN41_INTERNAL_97585f76_4_k_cu_637c0d63_1867246thrust24THRUST_300001_SM_1000_NS12placeholders2_1E:
	.zero		1
	.type		_ZN41_INTERNAL_97585f76_4_k_cu_637c0d63_1867244cuda3std3__45__cpo5beginE,@object
	.size		_ZN41_INTERNAL_97585f76_4_k_cu_637c0d63_1867244cuda3std3__45__cpo5beginE,(_ZN41_INTERNAL_97585f76_4_k_cu_637c0d63_1867244cuda3std6ranges3__45__cpo5beginE - _ZN41_INTERNAL_97585f76_4_k_cu_637c0d63_1867244cuda3std3__45__cpo5beginE)
_ZN41_INTERNAL_97585f76_4_k_cu_637c0d63_1867244cuda3std3__45__cpo5beginE:
	.zero		1
	.type		_ZN41_INTERNAL_97585f76_4_k_cu_637c0d63_1867244cuda3std6ranges3__45__cpo5beginE,@object
	.size		_ZN41_INTERNAL_97585f76_4_k_cu_637c0d63_1867244cuda3std6ranges3__45__cpo5beginE,(_ZN41_INTERNAL_97585f76_4_k_cu_637c0d63_1867246thrust24THRUST_300001_SM_1000_NS12placeholders2_5E - _ZN41_INTERNAL_97585f76_4_k_cu_637c0d63_1867244cuda3std6ranges3__45__cpo5beginE)
_ZN41_INTERNAL_97585f76_4_k_cu_637c0d63_1867244cuda3std6ranges3__45__cpo5beginE:
	.zero		1
	.type		_ZN41_INTERNAL_97585f76_4_k_cu_637c0d63_1867246thrust24THRUST_300001_SM_1000_NS12placeholders2_5E,@object
	.size		_ZN41_INTERNAL_97585f76_4_k_cu_637c0d63_1867246thrust24THRUST_300001_SM_1000_NS12placeholders2_5E,(_ZN41_INTERNAL_97585f76_4_k_cu_637c0d63_1867244cuda3std3__45__cpo6rbeginE - _ZN41_INTERNAL_97585f76_4_k_cu_637c0d63_1867246thrust24THRUST_300001_SM_1000_NS12placeholders2_5E)
_ZN41_INTERNAL_97585f76_4_k_cu_637c0d63_1867246thrust24THRUST_300001_SM_1000_NS12placeholders2_5E:
	.zero		1
	.type		_ZN41_INTERNAL_97585f76_4_k_cu_637c0d63_1867244cuda3std3__45__cpo6rbeginE,@object
	.size		_ZN41_INTERNAL_97585f76_4_k_cu_637c0d63_1867244cuda3std3__45__cpo6rbeginE,(_ZN41_INTERNAL_97585f76_4_k_cu_637c0d63_1867244cuda3std6ranges3__45__cpo7advanceE - _ZN41_INTERNAL_97585f76_4_k_cu_637c0d63_1867244cuda3std3__45__cpo6rbeginE)
_ZN41_INTERNAL_97585f76_4_k_cu_637c0d63_1867244cuda3std3__45__cpo6rbeginE:
	.zero		1
	.type		_ZN41_INTERNAL_97585f76_4_k_cu_637c0d63_1867244cuda3std6ranges3__45__cpo7advanceE,@object
	.size		_ZN41_INTERNAL_97585f76_4_k_cu_637c0d63_1867244cuda3std6ranges3__45__cpo7advanceE,(_ZN41_INTERNAL_97585f76_4_k_cu_637c0d63_1867244cuda3std3__47nulloptE - _ZN41_INTERNAL_97585f76_4_k_cu_637c0d63_1867244cuda3std6ranges3__45__cpo7advanceE)
_ZN41_INTERNAL_97585f76_4_k_cu_637c0d63_1867244cuda3std6ranges3__45__cpo7advanceE:
	.zero		1
	.type		_ZN41_INTERNAL_97585f76_4_k_cu_637c0d63_1867244cuda3std3__47nulloptE,@object
	.size		_ZN41_INTERNAL_97585f76_4_k_cu_637c0d63_1867244cuda3std3__47nulloptE,(_ZN41_INTERNAL_97585f76_4_k_cu_637c0d63_1867244cuda3std6ranges3__45__cpo8distanceE - _ZN41_INTERNAL_97585f76_4_k_cu_637c0d63_1867244cuda3std3__47nulloptE)
_ZN41_INTERNAL_97585f76_4_k_cu_637c0d63_1867244cuda3std3__47nulloptE:
	.zero		1
	.type		_ZN41_INTERNAL_97585f76_4_k_cu_637c0d63_1867244cuda3std6ranges3__45__cpo8distanceE,@object
	.size		_ZN41_INTERNAL_97585f76_4_k_cu_637c0d63_1867244cuda3std6ranges3__45__cpo8distanceE,(_ZN41_INTERNAL_97585f76_4_k_cu_637c0d63_1867246thrust24THRUST_300001_SM_1000_NS12placeholders3_10E - _ZN41_INTERNAL_97585f76_4_k_cu_637c0d63_1867244cuda3std6ranges3__45__cpo8distanceE)
_ZN41_INTERNAL_97585f76_4_k_cu_637c0d63_1867244cuda3std6ranges3__45__cpo8distanceE:
	.zero		1
	.type		_ZN41_INTERNAL_97585f76_4_k_cu_637c0d63_1867246thrust24THRUST_300001_SM_1000_NS12placeholders3_10E,@object
	.size		_ZN41_INTERNAL_97585f76_4_k_cu_637c0d63_1867246thrust24THRUST_300001_SM_1000_NS12placeholders3_10E,(_ZN41_INTERNAL_97585f76_4_k_cu_637c0d63_1867244cuda3std3__419piecewise_constructE - _ZN41_INTERNAL_97585f76_4_k_cu_637c0d63_1867246thrust24THRUST_300001_SM_1000_NS12placeholders3_10E)
_ZN41_INTERNAL_97585f76_4_k_cu_637c0d63_1867246thrust24THRUST_300001_SM_1000_NS12placeholders3_10E:
	.zero		1
	.type		_ZN41_INTERNAL_97585f76_4_k_cu_637c0d63_1867244cuda3std3__419piecewise_constructE,@object
	.size		_ZN41_INTERNAL_97585f76_4_k_cu_637c0d63_1867244cuda3std3__419piecewise_constructE,(_ZN41_INTERNAL_97585f76_4_k_cu_637c0d63_1867244cuda3std6ranges3__45__cpo5cdataE - _ZN41_INTERNAL_97585f76_4_k_cu_637c0d63_1867244cuda3std3__419piecewise_constructE)
_ZN41_INTERNAL_97585f76_4_k_cu_637c0d63_1867244cuda3std3__419piecewise_constructE:
	.zero		1
	.type		_ZN41_INTERNAL_97585f76_4_k_cu_637c0d63_1867244cuda3std6ranges3__45__cpo5cdataE,@object
	.size		_ZN41_INTERNAL_97585f76_4_k_cu_637c0d63_1867244cuda3std6ranges3__45__cpo5cdataE,(_ZN41_INTERNAL_97585f76_4_k_cu_637c0d63_1867246thrust24THRUST_300001_SM_1000_NS12placeholders2_2E - _ZN41_INTERNAL_97585f76_4_k_cu_637c0d63_1867244cuda3std6ranges3__45__cpo5cdataE)
_ZN41_INTERNAL_97585f76_4_k_cu_637c0d63_1867244cuda3std6ranges3__45__cpo5cdataE:
	.zero		1
	.type		_ZN41_INTERNAL_97585f76_4_k_cu_637c0d63_1867246thrust24THRUST_300001_SM_1000_NS12placeholders2_2E,@object
	.size		_ZN41_INTERNAL_97585f76_4_k_cu_637c0d63_1867246thrust24THRUST_300001_SM_1000_NS12placeholders2_2E,(_ZN41_INTERNAL_97585f76_4_k_cu_637c0d63_1867244cuda3std3__45__cpo3endE - _ZN41_INTERNAL_97585f76_4_k_cu_637c0d63_1867246thrust24THRUST_300001_SM_1000_NS12placeholders2_2E)
_ZN41_INTERNAL_97585f76_4_k_cu_637c0d63_1867246thrust24THRUST_300001_SM_1000_NS12placeholders2_2E:
	.zero		1
	.type		_ZN41_INTERNAL_97585f76_4_k_cu_637c0d63_1867244cuda3std3__45__cpo3endE,@object
	.size		_ZN41_INTERNAL_97585f76_4_k_cu_637c0d63_1867244cuda3std3__45__cpo3endE,(_ZN41_INTERNAL_97585f76_4_k_cu_637c0d63_1867244cuda3std6ranges3__45__cpo3endE - _ZN41_INTERNAL_97585f76_4_k_cu_637c0d63_1867244cuda3std3__45__cpo3endE)
_ZN41_INTERNAL_97585f76_4_k_cu_637c0d63_1867244cuda3std3__45__cpo3endE:
	.zero		1
	.type		_ZN41_INTERNAL_97585f76_4_k_cu_637c0d63_1867244cuda3std6ranges3__45__cpo3endE,@object
	.size		_ZN41_INTERNAL_97585f76_4_k_cu_637c0d63_1867244cuda3std6ranges3__45__cpo3endE,(_ZN41_INTERNAL_97585f76_4_k_cu_637c0d63_1867246thrust24THRUST_300001_SM_1000_NS12placeholders2_6E - _ZN41_INTERNAL_97585f76_4_k_cu_637c0d63_1867244cuda3std6ranges3__45__cpo3endE)
_ZN41_INTERNAL_97585f76_4_k_cu_637c0d63_1867244cuda3std6ranges3__45__cpo3endE:
	.zero		1
	.type		_ZN41_INTERNAL_97585f76_4_k_cu_637c0d63_1867246thrust24THRUST_300001_SM_1000_NS12placeholders2_6E,@object
	.size		_ZN41_INTERNAL_97585f76_4_k_cu_637c0d63_1867246thrust24THRUST_300001_SM_1000_NS12placeholders2_6E,(_ZN41_INTERNAL_97585f76_4_k_cu_637c0d63_1867244cuda3std3__45__cpo4rendE - _ZN41_INTERNAL_97585f76_4_k_cu_637c0d63_1867246thrust24THRUST_300001_SM_1000_NS12placeholders2_6E)
_ZN41_INTERNAL_97585f76_4_k_cu_637c0d63_1867246thrust24THRUST_300001_SM_1000_NS12placeholders2_6E:
	.zero		1
	.type		_ZN41_INTERNAL_97585f76_4_k_cu_637c0d63_1867244cuda3std3__45__cpo4rendE,@object
	.size		_ZN41_INTERNAL_97585f76_4_k_cu_637c0d63_1867244cuda3std3__45__cpo4rendE,(_ZN41_INTERNAL_97585f76_4_k_cu_637c0d63_1867244cuda3std6ranges3__45__cpo9iter_swapE - _ZN41_INTERNAL_97585f76_4_k_cu_637c0d63_1867244cuda3std3__45__cpo4rendE)
_ZN41_INTERNAL_97585f76_4_k_cu_637c0d63_1867244cuda3std3__45__cpo4rendE:
	.zero		1
	.type		_ZN41_INTERNAL_97585f76_4_k_cu_637c0d63_1867244cuda3std6ranges3__45__cpo9iter_swapE,@object
	.size		_ZN41_INTERNAL_97585f76_4_k_cu_637c0d63_1867244cuda3std6ranges3__45__cpo9iter_swapE,(_ZN41_INTERNAL_97585f76_4_k_cu_637c0d63_1867244cuda3std3__48unexpectE - _ZN41_INTERNAL_97585f76_4_k_cu_637c0d63_1867244cuda3std6ranges3__45__cpo9iter_swapE)
_ZN41_INTERNAL_97585f76_4_k_cu_637c0d63_1867244cuda3std6ranges3__45__cpo9iter_swapE:
	.zero		1
	.type		_ZN41_INTERNAL_97585f76_4_k_cu_637c0d63_1867244cuda3std3__48unexpectE,@object
	.size		_ZN41_INTERNAL_97585f76_4_k_cu_637c0d63_1867244cuda3std3__48unexpectE,(_ZN41_INTERNAL_97585f76_4_k_cu_637c0d63_1867246thrust24THRUST_300001_SM_1000_NS8cuda_cub3parE - _ZN41_INTERNAL_97585f76_4_k_cu_637c0d63_1867244cuda3std3__48unexpectE)
_ZN41_INTERNAL_97585f76_4_k_cu_637c0d63_1867244cuda3std3__48unexpectE:
	.zero		1
	.type		_ZN41_INTERNAL_97585f76_4_k_cu_637c0d63_1867246thrust24THRUST_300001_SM_1000_NS8cuda_cub3parE,@object
	.size		_ZN41_INTERNAL_97585f76_4_k_cu_637c0d63_1867246thrust24THRUST_300001_SM_1000_NS8cuda_cub3parE,(_ZN41_INTERNAL_97585f76_4_k_cu_637c0d63_1867246thrust24THRUST_300001_SM_1000_NS12placeholders2_4E - _ZN41_INTERNAL_97585f76_4_k_cu_637c0d63_1867246thrust24THRUST_300001_SM_1000_NS8cuda_cub3parE)
_ZN41_INTERNAL_97585f76_4_k_cu_637c0d63_1867246thrust24THRUST_300001_SM_1000_NS8cuda_cub3parE:
	.zero		1
	.type		_ZN41_INTERNAL_97585f76_4_k_cu_637c0d63_1867246thrust24THRUST_300001_SM_1000_NS12placeholders2_4E,@object
	.size		_ZN41_INTERNAL_97585f76_4_k_cu_637c0d63_1867246thrust24THRUST_300001_SM_1000_NS12placeholders2_4E,(_ZN41_INTERNAL_97585f76_4_k_cu_637c0d63_1867244cuda3std3__45__cpo4cendE - _ZN41_INTERNAL_97585f76_4_k_cu_637c0d63_1867246thrust24THRUST_300001_SM_1000_NS12placeholders2_4E)
_ZN41_INTERNAL_97585f76_4_k_cu_637c0d63_1867246thrust24THRUST_300001_SM_1000_NS12placeholders2_4E:
	.zero		1
	.type		_ZN41_INTERNAL_97585f76_4_k_cu_637c0d63_1867244cuda3std3__45__cpo4cendE,@object
	.size		_ZN41_INTERNAL_97585f76_4_k_cu_637c0d63_1867244cuda3std3__45__cpo4cendE,(_ZN41_INTERNAL_97585f76_4_k_cu_637c0d63_1867244cuda3std6ranges3__45__cpo4cendE - _ZN41_INTERNAL_97585f76_4_k_cu_637c0d63_1867244cuda3std3__45__cpo4cendE)
_ZN41_INTERNAL_97585f76_4_k_cu_637c0d63_1867244cuda3std3__45__cpo4cendE:
	.zero		1
	.type		_ZN41_INTERNAL_97585f76_4_k_cu_637c0d63_1867244cuda3std6ranges3__45__cpo4cendE,@object
	.size		_ZN41_INTERNAL_97585f76_4_k_cu_637c0d63_1867244cuda3std6ranges3__45__cpo4cendE,(_ZN41_INTERNAL_97585f76_4_k_cu_637c0d63_1867244cuda3std3__420unreachable_sentinelE - _ZN41_INTERNAL_97585f76_4_k_cu_637c0d63_1867244cuda3std6ranges3__45__cpo4cendE)
_ZN41_INTERNAL_97585f76_4_k_cu_637c0d63_1867244cuda3std6ranges3__45__cpo4cendE:
	.zero		1
	.type		_ZN41_INTERNAL_97585f76_4_k_cu_637c0d63_1867244cuda3std3__420unreachable_sentinelE,@object
	.size		_ZN41_INTERNAL_97585f76_4_k_cu_637c0d63_1867244cuda3std3__420unreachable_sentinelE,(_ZN41_INTERNAL_97585f76_4_k_cu_637c0d63_1867244cuda3std6ranges3__45__cpo5ssizeE - _ZN41_INTERNAL_97585f76_4_k_cu_637c0d63_1867244cuda3std3__420unreachable_sentinelE)
_ZN41_INTERNAL_97585f76_4_k_cu_637c0d63_1867244cuda3std3__420unreachable_sentinelE:
	.zero		1
	.type		_ZN41_INTERNAL_97585f76_4_k_cu_637c0d63_1867244cuda3std6ranges3__45__cpo5ssizeE,@object
	.size		_ZN41_INTERNAL_97585f76_4_k_cu_637c0d63_1867244cuda3std6ranges3__45__cpo5ssizeE,(_ZN41_INTERNAL_97585f76_4_k_cu_637c0d63_1867246thrust24THRUST_300001_SM_1000_NS12placeholders2_8E - _ZN41_INTERNAL_97585f76_4_k_cu_637c0d63_1867244cuda3std6ranges3__45__cpo5ssizeE)
_ZN41_INTERNAL_97585f76_4_k_cu_637c0d63_1867244cuda3std6ranges3__45__cpo5ssizeE:
	.zero		1
	.type		_ZN41_INTERNAL_97585f76_4_k_cu_637c0d63_1867246thrust24THRUST_300001_SM_1000_NS12placeholders2_8E,@object
	.size		_ZN41_INTERNAL_97585f76_4_k_cu_637c0d63_1867246thrust24THRUST_300001_SM_1000_NS12placeholders2_8E,(_ZN41_INTERNAL_97585f76_4_k_cu_637c0d63_1867244cuda3std3__45__cpo5crendE - _ZN41_INTERNAL_97585f76_4_k_cu_637c0d63_1867246thrust24THRUST_300001_SM_1000_NS12placeholders2_8E)
_ZN41_INTERNAL_97585f76_4_k_cu_637c0d63_1867246thrust24THRUST_300001_SM_1000_NS12placeholders2_8E:
	.zero		1
	.type		_ZN41_INTERNAL_97585f76_4_k_cu_637c0d63_1867244cuda3std3__45__cpo5crendE,@object
	.size		_ZN41_INTERNAL_97585f76_4_k_cu_637c0d63_1867244cuda3std3__45__cpo5crendE,(_ZN41_INTERNAL_97585f76_4_k_cu_637c0d63_1867244cuda3std6ranges3__45__cpo4prevE - _ZN41_INTERNAL_97585f76_4_k_cu_637c0d63_1867244cuda3std3__45__cpo5crendE)
_ZN41_INTERNAL_97585f76_4_k_cu_637c0d63_1867244cuda3std3__45__cpo5crendE:
	.zero		1
	.type		_ZN41_INTERNAL_97585f76_4_k_cu_637c0d63_1867244cuda3std6ranges3__45__cpo4prevE,@object
	.size		_ZN41_INTERNAL_97585f76_4_k_cu_637c0d63_1867244cuda3std6ranges3__45__cpo4prevE,(_ZN41_INTERNAL_97585f76_4_k_cu_637c0d63_1867244cuda3std6ranges3__45__cpo9iter_moveE - _ZN41_INTERNAL_97585f76_4_k_cu_637c0d63_1867244cuda3std6ranges3__45__cpo4prevE)
_ZN41_INTERNAL_97585f76_4_k_cu_637c0d63_1867244cuda3std6ranges3__45__cpo4prevE:
	.zero		1
	.type		_ZN41_INTERNAL_97585f76_4_k_cu_637c0d63_1867244cuda3std6ranges3__45__cpo9iter_moveE,@object
	.size		_ZN41_INTERNAL_97585f76_4_k_cu_637c0d63_1867244cuda3std6ranges3__45__cpo9iter_moveE,(_ZN41_INTERNAL_97585f76_4_k_cu_637c0d63_1867246thrust24THRUST_300001_SM_1000_NS6system6detail10sequential3seqE - _ZN41_INTERNAL_97585f76_4_k_cu_637c0d63_1867244cuda3std6ranges3__45__cpo9iter_moveE)
_ZN41_INTERNAL_97585f76_4_k_cu_637c0d63_1867244cuda3std6ranges3__45__cpo9iter_moveE:
	.zero		1
	.type		_ZN41_INTERNAL_97585f76_4_k_cu_637c0d63_1867246thrust24THRUST_300001_SM_1000_NS6system6detail10sequential3seqE,@object
	.size		_ZN41_INTERNAL_97585f76_4_k_cu_637c0d63_1867246thrust24THRUST_300001_SM_1000_NS6system6detail10sequential3seqE,(.L_32 - _ZN41_INTERNAL_97585f76_4_k_cu_637c0d63_1867246thrust24THRUST_300001_SM_1000_NS6system6detail10sequential3seqE)
_ZN41_INTERNAL_97585f76_4_k_cu_637c0d63_1867246thrust24THRUST_300001_SM_1000_NS6system6detail10sequential3seqE:
	.zero		1
.L_32:


//--------------------- .nv.constant0._ZN3cub18CUB_300001_SM_10006detail11EmptyKernelIvEEvv --------------------------
	.section	.nv.constant0._ZN3cub18CUB_300001_SM_10006detail11EmptyKernelIvEEvv,"a",@progbits
	.sectionflags	@""
	.align	4
.nv.constant0._ZN3cub18CUB_300001_SM_10006detail11EmptyKernelIvEEvv:
	.zero		896


//--------------------- SYMBOLS --------------------------

	.type		.nv.reservedSmem.offset0,@object
	.size		.nv.reservedSmem.offset0,0x4
